//
// Generated by NVIDIA NVVM Compiler
//
// Compiler Build ID: CL-36424714
// Cuda compilation tools, release 13.0, V13.0.88
// Based on NVVM 20.0.0
//

.version 9.0
.target sm_100
.address_size 64

	// .globl	_Z14printAddressesPi
.extern .func  (.param .b32 func_retval0) vprintf
(
	.param .b64 vprintf_param_0,
	.param .b64 vprintf_param_1
)
;
.global .align 1 .b8 $str[51] = {84, 104, 114, 101, 97, 100, 32, 37, 100, 58, 32, 65, 100, 100, 114, 101, 115, 115, 32, 111, 102, 32, 100, 95, 100, 97, 116, 97, 91, 37, 100, 93, 32, 61, 32, 37, 112, 44, 32, 86, 97, 108, 117, 101, 32, 61, 32, 37, 100, 10};

.visible .entry _Z14printAddressesPi(
	.param .u64 .ptr .align 1 _Z14printAddressesPi_param_0
)
{
	.local .align 8 .b8 	__local_depot0[24];
	.reg .b64 	%SP;
	.reg .b64 	%SPL;
	.reg .b32 	%r<8>;
	.reg .b64 	%rd<10>;

	mov.u64 	%SPL, __local_depot0;
	cvta.local.u64 	%SP, %SPL;
	ld.param.u64 	%rd1, [_Z14printAddressesPi_param_0];
	cvta.to.global.u64 	%rd2, %rd1;
	add.u64 	%rd3, %SP, 0;
	add.u64 	%rd4, %SPL, 0;
	mov.u32 	%r1, %tid.x;
	mov.u32 	%r2, %ntid.x;
	mov.u32 	%r3, %ctaid.x;
	mad.lo.s32 	%r4, %r2, %r3, %r1;
	mul.wide.s32 	%rd5, %r4, 4;
	add.s64 	%rd6, %rd1, %rd5;
	add.s64 	%rd7, %rd2, %rd5;
	ld.global.u32 	%r5, [%rd7];
	st.local.v2.u32 	[%rd4], {%r4, %r4};
	st.local.u64 	[%rd4+8], %rd6;
	st.local.u32 	[%rd4+16], %r5;
	mov.u64 	%rd8, $str;
	cvta.global.u64 	%rd9, %rd8;
	{ // callseq 0, 0
	.param .b64 param0;
	st.param.b64 	[param0], %rd9;
	.param .b64 param1;
	st.param.b64 	[param1], %rd3;
	.param .b32 retval0;
	call.uni (retval0), 
	vprintf, 
	(
	param0, 
	param1
	);
	ld.param.b32 	%r6, [retval0];
	} // callseq 0
	ret;

}


// ===== COMPILED SASS (sm_100) =====

	.target	sm_100

	.elftype	@"ET_EXEC"


//--------------------- .note.nv.tkinfo           --------------------------
	.section	.note.nv.tkinfo,"",@"SHT_NOTE"
	.sectionflags	@"SHF_NOTE_NV_TKINFO"
	.tkinfo
        /*0018*/ 	.word	0x00000002
        /*0030*/ 	.string	""
        /*0030*/ 	.string	"ptxas"
        /*0030*/ 	.string	"Cuda compilation tools, release 13.0, V13.0.88"
        /*0030*/ 	.string	"Build cuda_13.0.r13.0/compiler.36424714_0"
        /*0030*/ 	.string	"-arch sm_100 -m 64 "



//--------------------- .note.nv.cuinfo           --------------------------
	.section	.note.nv.cuinfo,"",@"SHT_NOTE"
	.sectionflags	@"SHF_NOTE_NV_CUINFO"
        /*0018*/ 	.short	0x0002
        /*001a*/ 	.short	0x0064
        /*001c*/ 	.short	0x0082
	.zero		2


//--------------------- .nv.info                  --------------------------
	.section	.nv.info,"",@"SHT_CUDA_INFO"
	.align	4


	//----- nvinfo : EIATTR_REGCOUNT
	.align		4
        /*0000*/ 	.byte	0x04, 0x2f
        /*0002*/ 	.short	(.L_2 - .L_1)
	.align		4
.L_1:
        /*0004*/ 	.word	index@(_Z14printAddressesPi)
        /*0008*/ 	.word	0x00000018


	//----- nvinfo : EIATTR_FRAME_SIZE
	.align		4
.L_2:
        /*000c*/ 	.byte	0x04, 0x11
        /*000e*/ 	.short	(.L_4 - .L_3)
	.align		4
.L_3:
        /*0010*/ 	.word	index@(_Z14printAddressesPi)
        /*0014*/ 	.word	0x00000018


	//----- nvinfo : EIATTR_MIN_STACK_SIZE
	.align		4
.L_4:
        /*0018*/ 	.byte	0x04, 0x12
        /*001a*/ 	.short	(.L_6 - .L_5)
	.align		4
.L_5:
        /*001c*/ 	.word	index@(_Z14printAddressesPi)
        /*0020*/ 	.word	0x00000018
.L_6:


//--------------------- .nv.compat                --------------------------
	.section	.nv.compat,"",@"SHT_CUDA_COMPAT_INFO"
	.align	4
        /*0000*/ 	.byte	0x02, 0x09, 0x00, 0x00, 0x02, 0x02, 0x01, 0x00, 0x02, 0x05, 0x05, 0x00, 0x03, 0x07, 0x01, 0x01
        /*0010*/ 	.byte	0x02, 0x03, 0x00, 0x00, 0x02, 0x06, 0x01, 0x00, 0x04, 0x0b, 0x08, 0x00, 0x09, 0x00, 0x00, 0x00
        /*0020*/ 	.byte	0x00, 0x00, 0x00, 0x00


//--------------------- .nv.info._Z14printAddressesPi --------------------------
	.section	.nv.info._Z14printAddressesPi,"",@"SHT_CUDA_INFO"
	.sectionflags	@""
	.align	4


	//----- nvinfo : EIATTR_CUDA_API_VERSION
	.align		4
        /*0000*/ 	.byte	0x04, 0x37
        /*0002*/ 	.short	(.L_8 - .L_7)
.L_7:
        /*0004*/ 	.word	0x00000082


	//----- nvinfo : EIATTR_KPARAM_INFO
	.align		4
.L_8:
        /*0008*/ 	.byte	0x04, 0x17
        /*000a*/ 	.short	(.L_10 - .L_9)
.L_9:
        /*000c*/ 	.word	0x00000000
        /*0010*/ 	.short	0x0000
        /*0012*/ 	.short	0x0000
        /*0014*/ 	.byte	0x00, 0xf5, 0x21, 0x00


	//----- nvinfo : EIATTR_SPARSE_MMA_MASK
	.align		4
.L_10:
        /*0018*/ 	.byte	0x03, 0x50
        /*001a*/ 	.short	0x0000


	//----- nvinfo : EIATTR_MAXREG_COUNT
	.align		4
        /*001c*/ 	.byte	0x03, 0x1b
        /*001e*/ 	.short	0x00ff


	//----- nvinfo : EIATTR_EXTERNS
	.align		4
        /*0020*/ 	.byte	0x04, 0x0f
        /*0022*/ 	.short	(.L_12 - .L_11)


	//   ....[0]....
	.align		4
.L_11:
        /*0024*/ 	.word	index@(vprintf)


	//----- nvinfo : EIATTR_MERCURY_ISA_VERSION
	.align		4
.L_12:
        /*0028*/ 	.byte	0x03, 0x5f
        /*002a*/ 	.short	0x0101


	//----- nvinfo : EIATTR_VRC_CTA_INIT_COUNT
	.align		4
        /*002c*/ 	.byte	0x02, 0x4a
	.zero		1
	.zero		1


	//----- nvinfo : EIATTR_SYSCALL_OFFSETS
	.align		4
        /*0030*/ 	.byte	0x04, 0x46
        /*0032*/ 	.short	(.L_14 - .L_13)


	//   ....[0]....
.L_13:
        /*0034*/ 	.word	0x00000180


	//----- nvinfo : EIATTR_EXIT_INSTR_OFFSETS
	.align		4
.L_14:
        /*0038*/ 	.byte	0x04, 0x1c
        /*003a*/ 	.short	(.L_16 - .L_15)


	//   ....[0]....
.L_15:
        /*003c*/ 	.word	0x00000190


	//----- nvinfo : EIATTR_CBANK_PARAM_SIZE
	.align		4
.L_16:
        /*0040*/ 	.byte	0x03, 0x19
        /*0042*/ 	.short	0x0008


	//----- nvinfo : EIATTR_PARAM_CBANK
	.align		4
        /*0044*/ 	.byte	0x04, 0x0a
        /*0046*/ 	.short	(.L_18 - .L_17)
	.align		4
.L_17:
        /*0048*/ 	.word	index@(.nv.constant0._Z14printAddressesPi)
        /*004c*/ 	.short	0x0380
        /*004e*/ 	.short	0x0008


	//----- nvinfo : EIATTR_SW_WAR
	.align		4
.L_18:
        /*0050*/ 	.byte	0x04, 0x36
        /*0052*/ 	.short	(.L_20 - .L_19)
.L_19:
        /*0054*/ 	.word	0x00000008
.L_20:


//--------------------- .nv.callgraph             --------------------------
	.section	.nv.callgraph,"",@"SHT_CUDA_CALLGRAPH"
	.align	4
	.sectionentsize	8
	.align		4
        /*0000*/ 	.word	0x00000000
	.align		4
        /*0004*/ 	.word	0xffffffff
	.align		4
        /*0008*/ 	.word	index@(_Z14printAddressesPi)
	.align		4
        /*000c*/ 	.word	index@(vprintf)
	.align		4
        /*0010*/ 	.word	0x00000000
	.align		4
        /*0014*/ 	.word	0xfffffffe
	.align		4
        /*0018*/ 	.word	0x00000000
	.align		4
        /*001c*/ 	.word	0xfffffffd
	.align		4
        /*0020*/ 	.word	0x00000000
	.align		4
        /*0024*/ 	.word	0xfffffffc


//--------------------- .nv.constant4             --------------------------
	.section	.nv.constant4,"a",@progbits
	.align	8
	.align		8
.nv.constant4:
        /*0000*/ 	.dword	vprintf
	.align		8
        /*0008*/ 	.dword	$str


//--------------------- .text._Z14printAddressesPi --------------------------
	.section	.text._Z14printAddressesPi,"ax",@progbits
	.align	128
        .global         _Z14printAddressesPi
        .type           _Z14printAddressesPi,@function
        .size           _Z14printAddressesPi,(.L_x_2 - _Z14printAddressesPi)
        .other          _Z14printAddressesPi,@"STO_CUDA_ENTRY STV_DEFAULT"
_Z14printAddressesPi:
.text._Z14printAddressesPi:
[----:B------:R-:W0:Y:S01]  /*0000*/  LDC R1, c[0x0][0x37c] ;  /* 0x0000df00ff017b82 */ /* 0x000e220000000800 */
[----:B------:R-:W1:Y:S07]  /*0010*/  S2R R2, SR_TID.X ;  /* 0x0000000000027919 */ /* 0x000e6e0000002100 */
[----:B------:R-:W2:Y:S01]  /*0020*/  LDC.64 R8, c[0x0][0x380] ;  /* 0x0000e000ff087b82 */ /* 0x000ea20000000a00 */
[----:B------:R-:W3:Y:S01]  /*0030*/  LDCU UR6, c[0x0][0x2fc] ;  /* 0x00005f80ff0677ac */ /* 0x000ee20008000800 */
[----:B0-----:R-:W-:Y:S01]  /*0040*/  VIADD R1, R1, 0xffffffe8 ;  /* 0xffffffe801017836 */ /* 0x001fe20000000000 */
[----:B------:R-:W1:Y:S01]  /*0050*/  S2R R3, SR_CTAID.X ;  /* 0x0000000000037919 */ /* 0x000e620000002500 */
[----:B------:R-:W1:Y:S01]  /*0060*/  LDCU UR7, c[0x0][0x360] ;  /* 0x00006c00ff0777ac */ /* 0x000e620008000800 */
[----:B------:R-:W0:Y:S01]  /*0070*/  LDCU.64 UR4, c[0x0][0x358] ;  /* 0x00006b00ff0477ac */ /* 0x000e220008000a00 */
[----:B------:R-:W-:Y:S01]  /*0080*/  MOV R10, 0x0 ;  /* 0x00000000000a7802 */ /* 0x000fe20000000f00 */
[----:B------:R-:W4:Y:S01]  /*0090*/  LDCU.64 UR8, c[0x4][0x8] ;  /* 0x01000100ff0877ac */ /* 0x000f220008000a00 */
[----:B-1----:R-:W-:-:S04]  /*00a0*/  IMAD R2, R3, UR7, R2 ;  /* 0x0000000703027c24 */ /* 0x002fc8000f8e0202 */
[----:B--2---:R-:W-:-:S05]  /*00b0*/  IMAD.WIDE R8, R2, 0x4, R8 ;  /* 0x0000000402087825 */ /* 0x004fca00078e0208 */
[----:B0-----:R-:W2:Y:S01]  /*00c0*/  LDG.E R0, desc[UR4][R8.64] ;  /* 0x0000000408007981 */ /* 0x001ea2000c1e1900 */
[----:B------:R-:W-:Y:S01]  /*00d0*/  MOV R3, R2 ;  /* 0x0000000200037202 */ /* 0x000fe20000000f00 */
[----:B------:R-:W0:Y:S01]  /*00e0*/  LDCU UR4, c[0x0][0x2f8] ;  /* 0x00005f00ff0477ac */ /* 0x000e220008000800 */
[----:B------:R-:W1:Y:S01]  /*00f0*/  LDC.64 R10, c[0x4][R10] ;  /* 0x010000000a0a7b82 */ /* 0x000e620000000a00 */
[----:B------:R0:W-:Y:S01]  /*0100*/  STL.64 [R1+0x8], R8 ;  /* 0x0000080801007387 */ /* 0x0001e20000100a00 */
[----:B----4-:R-:W-:Y:S01]  /*0110*/  IMAD.U32 R4, RZ, RZ, UR8 ;  /* 0x00000008ff047e24 */ /* 0x010fe2000f8e00ff */
[----:B------:R-:W-:Y:S02]  /*0120*/  MOV R5, UR9 ;  /* 0x0000000900057c02 */ /* 0x000fe40008000f00 */
[----:B------:R4:W-:Y:S01]  /*0130*/  STL.64 [R1], R2 ;  /* 0x0000000201007387 */ /* 0x0009e20000100a00 */
[----:B0-----:R-:W-:-:S05]  /*0140*/  IADD3 R6, P0, PT, R1, UR4, RZ ;  /* 0x0000000401067c10 */ /* 0x001fca000ff1e0ff */
[----:B---3--:R-:W-:Y:S01]  /*0150*/  IMAD.X R7, RZ, RZ, UR6, P0 ;  /* 0x00000006ff077e24 */ /* 0x008fe200080e06ff */
[----:B-12---:R4:W-:Y:S07]  /*0160*/  STL [R1+0x10], R0 ;  /* 0x0000100001007387 */ /* 0x0069ee0000100800 */
[----:B------:R-:W-:-:S07]  /*0170*/  LEPC R20, `(.L_x_0) ;  /* 0x000000001014794e */ /* 0x000fce0000000000 */
[----:B----4-:R-:W-:Y:S05]  /*0180*/  CALL.ABS.NOINC R10 ;  /* 0x000000000a007343 */ /* 0x010fea0003c00000 */
.L_x_0:
[----:B------:R-:W-:Y:S05]  /*0190*/  EXIT ;  /* 0x000000000000794d */ /* 0x000fea0003800000 */
.L_x_1:
[----:B------:R-:W-:-:S00]  /*01a0*/  BRA `(.L_x_1) ;  /* 0xfffffffc00fc7947 */ /* 0x000fc0000383ffff */
[----:B------:R-:W-:-:S00]  /*01b0*/  NOP ;  /* 0x0000000000007918 */ /* 0x000fc00000000000 */
        /* <DEDUP_REMOVED lines=12> */
.L_x_2:


//--------------------- .nv.global.init           --------------------------
	.section	.nv.global.init,"aw",@progbits
.nv.global.init:
	.type		$str,@object
	.size		$str,(.L_0 - $str)
$str:
        /*0000*/ 	.byte	0x54, 0x68, 0x72, 0x65, 0x61, 0x64, 0x20, 0x25, 0x64, 0x3a, 0x20, 0x41, 0x64, 0x64, 0x72, 0x65
        /*0010*/ 	.byte	0x73, 0x73, 0x20, 0x6f, 0x66, 0x20, 0x64, 0x5f, 0x64, 0x61, 0x74, 0x61, 0x5b, 0x25, 0x64, 0x5d
        /*0020*/ 	.byte	0x20, 0x3d, 0x20, 0x25, 0x70, 0x2c, 0x20, 0x56, 0x61, 0x6c, 0x75, 0x65, 0x20, 0x3d, 0x20, 0x25
        /*0030*/ 	.byte	0x64, 0x0a, 0x00
.L_0:


//--------------------- .nv.shared.reserved.0     --------------------------
	.section	.nv.shared.reserved.0,"aw",@nobits
	.weak		__nv_reservedSMEM_offset_0_alias
	.size		__nv_reservedSMEM_offset_0_alias, 0, 64
	.other		__nv_reservedSMEM_offset_0_alias,@"STO_CUDA_RESERVED_SHARED STV_DEFAULT"
__nv_reservedSMEM_offset_0_alias:
	.zero		0
	.zero		64


//--------------------- .nv.constant0._Z14printAddressesPi --------------------------
	.section	.nv.constant0._Z14printAddressesPi,"a",@progbits
	.sectionflags	@""
	.align	4
.nv.constant0._Z14printAddressesPi:
	.zero		904


//--------------------- SYMBOLS --------------------------

	.type		.nv.reservedSmem.offset0,@object
	.size		.nv.reservedSmem.offset0,0x4
	.type		vprintf,@function
